//
// Generated by NVIDIA NVVM Compiler
//
// Compiler Build ID: CL-36424714
// Cuda compilation tools, release 13.0, V13.0.88
// Based on NVVM 20.0.0
//

.version 9.0
.target sm_100
.address_size 64

	// .globl	_Z9addKernelPiPKiS1_

.visible .entry _Z9addKernelPiPKiS1_(
	.param .u64 .ptr .align 1 _Z9addKernelPiPKiS1__param_0,
	.param .u64 .ptr .align 1 _Z9addKernelPiPKiS1__param_1,
	.param .u64 .ptr .align 1 _Z9addKernelPiPKiS1__param_2
)
{
	.reg .b32 	%r<5>;
	.reg .b64 	%rd<11>;

	ld.param.u64 	%rd1, [_Z9addKernelPiPKiS1__param_0];
	ld.param.u64 	%rd2, [_Z9addKernelPiPKiS1__param_1];
	ld.param.u64 	%rd3, [_Z9addKernelPiPKiS1__param_2];
	cvta.to.global.u64 	%rd4, %rd1;
	cvta.to.global.u64 	%rd5, %rd3;
	cvta.to.global.u64 	%rd6, %rd2;
	mov.u32 	%r1, %tid.x;
	mul.wide.u32 	%rd7, %r1, 4;
	add.s64 	%rd8, %rd6, %rd7;
	ld.global.u32 	%r2, [%rd8];
	add.s64 	%rd9, %rd5, %rd7;
	ld.global.u32 	%r3, [%rd9];
	add.s32 	%r4, %r3, %r2;
	add.s64 	%rd10, %rd4, %rd7;
	st.global.u32 	[%rd10], %r4;
	ret;

}
	// .globl	_Z9calculateP6float2PiS1_S1_PfS2_S1_S2_S1_S2_S2_S2_iiii
.visible .entry _Z9calculateP6float2PiS1_S1_PfS2_S1_S2_S1_S2_S2_S2_iiii(
	.param .u64 .ptr .align 1 _Z9calculateP6float2PiS1_S1_PfS2_S1_S2_S1_S2_S2_S2_iiii_param_0,
	.param .u64 .ptr .align 1 _Z9calculateP6float2PiS1_S1_PfS2_S1_S2_S1_S2_S2_S2_iiii_param_1,
	.param .u64 .ptr .align 1 _Z9calculateP6float2PiS1_S1_PfS2_S1_S2_S1_S2_S2_S2_iiii_param_2,
	.param .u64 .ptr .align 1 _Z9calculateP6float2PiS1_S1_PfS2_S1_S2_S1_S2_S2_S2_iiii_param_3,
	.param .u64 .ptr .align 1 _Z9calculateP6float2PiS1_S1_PfS2_S1_S2_S1_S2_S2_S2_iiii_param_4,
	.param .u64 .ptr .align 1 _Z9calculateP6float2PiS1_S1_PfS2_S1_S2_S1_S2_S2_S2_iiii_param_5,
	.param .u64 .ptr .align 1 _Z9calculateP6float2PiS1_S1_PfS2_S1_S2_S1_S2_S2_S2_iiii_param_6,
	.param .u64 .ptr .align 1 _Z9calculateP6float2PiS1_S1_PfS2_S1_S2_S1_S2_S2_S2_iiii_param_7,
	.param .u64 .ptr .align 1 _Z9calculateP6float2PiS1_S1_PfS2_S1_S2_S1_S2_S2_S2_iiii_param_8,
	.param .u64 .ptr .align 1 _Z9calculateP6float2PiS1_S1_PfS2_S1_S2_S1_S2_S2_S2_iiii_param_9,
	.param .u64 .ptr .align 1 _Z9calculateP6float2PiS1_S1_PfS2_S1_S2_S1_S2_S2_S2_iiii_param_10,
	.param .u64 .ptr .align 1 _Z9calculateP6float2PiS1_S1_PfS2_S1_S2_S1_S2_S2_S2_iiii_param_11,
	.param .u32 _Z9calculateP6float2PiS1_S1_PfS2_S1_S2_S1_S2_S2_S2_iiii_param_12,
	.param .u32 _Z9calculateP6float2PiS1_S1_PfS2_S1_S2_S1_S2_S2_S2_iiii_param_13,
	.param .u32 _Z9calculateP6float2PiS1_S1_PfS2_S1_S2_S1_S2_S2_S2_iiii_param_14,
	.param .u32 _Z9calculateP6float2PiS1_S1_PfS2_S1_S2_S1_S2_S2_S2_iiii_param_15
)
{


	ret;

}
	// .globl	_Z11copy2bitmapP6float2Pi
.visible .entry _Z11copy2bitmapP6float2Pi(
	.param .u64 .ptr .align 1 _Z11copy2bitmapP6float2Pi_param_0,
	.param .u64 .ptr .align 1 _Z11copy2bitmapP6float2Pi_param_1
)
{


	ret;

}
	// .globl	_Z7asembleP6float2PiS1_S1_PfS2_S1_S2_S1_S2_S2_S2_S1_S1_
.visible .entry _Z7asembleP6float2PiS1_S1_PfS2_S1_S2_S1_S2_S2_S2_S1_S1_(
	.param .u64 .ptr .align 1 _Z7asembleP6float2PiS1_S1_PfS2_S1_S2_S1_S2_S2_S2_S1_S1__param_0,
	.param .u64 .ptr .align 1 _Z7asembleP6float2PiS1_S1_PfS2_S1_S2_S1_S2_S2_S2_S1_S1__param_1,
	.param .u64 .ptr .align 1 _Z7asembleP6float2PiS1_S1_PfS2_S1_S2_S1_S2_S2_S2_S1_S1__param_2,
	.param .u64 .ptr .align 1 _Z7asembleP6float2PiS1_S1_PfS2_S1_S2_S1_S2_S2_S2_S1_S1__param_3,
	.param .u64 .ptr .align 1 _Z7asembleP6float2PiS1_S1_PfS2_S1_S2_S1_S2_S2_S2_S1_S1__param_4,
	.param .u64 .ptr .align 1 _Z7asembleP6float2PiS1_S1_PfS2_S1_S2_S1_S2_S2_S2_S1_S1__param_5,
	.param .u64 .ptr .align 1 _Z7asembleP6float2PiS1_S1_PfS2_S1_S2_S1_S2_S2_S2_S1_S1__param_6,
	.param .u64 .ptr .align 1 _Z7asembleP6float2PiS1_S1_PfS2_S1_S2_S1_S2_S2_S2_S1_S1__param_7,
	.param .u64 .ptr .align 1 _Z7asembleP6float2PiS1_S1_PfS2_S1_S2_S1_S2_S2_S2_S1_S1__param_8,
	.param .u64 .ptr .align 1 _Z7asembleP6float2PiS1_S1_PfS2_S1_S2_S1_S2_S2_S2_S1_S1__param_9,
	.param .u64 .ptr .align 1 _Z7asembleP6float2PiS1_S1_PfS2_S1_S2_S1_S2_S2_S2_S1_S1__param_10,
	.param .u64 .ptr .align 1 _Z7asembleP6float2PiS1_S1_PfS2_S1_S2_S1_S2_S2_S2_S1_S1__param_11,
	.param .u64 .ptr .align 1 _Z7asembleP6float2PiS1_S1_PfS2_S1_S2_S1_S2_S2_S2_S1_S1__param_12,
	.param .u64 .ptr .align 1 _Z7asembleP6float2PiS1_S1_PfS2_S1_S2_S1_S2_S2_S2_S1_S1__param_13
)
{


	ret;

}


// ===== COMPILED SASS (sm_100) =====

	.target	sm_100

	.elftype	@"ET_EXEC"


//--------------------- .note.nv.tkinfo           --------------------------
	.section	.note.nv.tkinfo,"",@"SHT_NOTE"
	.sectionflags	@"SHF_NOTE_NV_TKINFO"
	.tkinfo
        /*0018*/ 	.word	0x00000002
        /*0030*/ 	.string	""
        /*0030*/ 	.string	"ptxas"
        /*0030*/ 	.string	"Cuda compilation tools, release 13.0, V13.0.88"
        /*0030*/ 	.string	"Build cuda_13.0.r13.0/compiler.36424714_0"
        /*0030*/ 	.string	"-arch sm_100 -m 64 "



//--------------------- .note.nv.cuinfo           --------------------------
	.section	.note.nv.cuinfo,"",@"SHT_NOTE"
	.sectionflags	@"SHF_NOTE_NV_CUINFO"
        /*0018*/ 	.short	0x0002
        /*001a*/ 	.short	0x0064
        /*001c*/ 	.short	0x0082
	.zero		2


//--------------------- .nv.info                  --------------------------
	.section	.nv.info,"",@"SHT_CUDA_INFO"
	.align	4


	//----- nvinfo : EIATTR_REGCOUNT
	.align		4
        /*0000*/ 	.byte	0x04, 0x2f
        /*0002*/ 	.short	(.L_1 - .L_0)
	.align		4
.L_0:
        /*0004*/ 	.word	index@(_Z9addKernelPiPKiS1_)
        /*0008*/ 	.word	0x0000000c


	//----- nvinfo : EIATTR_FRAME_SIZE
	.align		4
.L_1:
        /*000c*/ 	.byte	0x04, 0x11
        /*000e*/ 	.short	(.L_3 - .L_2)
	.align		4
.L_2:
        /*0010*/ 	.word	index@(_Z9addKernelPiPKiS1_)
        /*0014*/ 	.word	0x00000000


	//----- nvinfo : EIATTR_REGCOUNT
	.align		4
.L_3:
        /*0018*/ 	.byte	0x04, 0x2f
        /*001a*/ 	.short	(.L_5 - .L_4)
	.align		4
.L_4:
        /*001c*/ 	.word	index@(_Z9calculateP6float2PiS1_S1_PfS2_S1_S2_S1_S2_S2_S2_iiii)
        /*0020*/ 	.word	0x00000004


	//----- nvinfo : EIATTR_FRAME_SIZE
	.align		4
.L_5:
        /*0024*/ 	.byte	0x04, 0x11
        /*0026*/ 	.short	(.L_7 - .L_6)
	.align		4
.L_6:
        /*0028*/ 	.word	index@(_Z9calculateP6float2PiS1_S1_PfS2_S1_S2_S1_S2_S2_S2_iiii)
        /*002c*/ 	.word	0x00000000


	//----- nvinfo : EIATTR_REGCOUNT
	.align		4
.L_7:
        /*0030*/ 	.byte	0x04, 0x2f
        /*0032*/ 	.short	(.L_9 - .L_8)
	.align		4
.L_8:
        /*0034*/ 	.word	index@(_Z11copy2bitmapP6float2Pi)
        /*0038*/ 	.word	0x00000004


	//----- nvinfo : EIATTR_FRAME_SIZE
	.align		4
.L_9:
        /*003c*/ 	.byte	0x04, 0x11
        /*003e*/ 	.short	(.L_11 - .L_10)
	.align		4
.L_10:
        /*0040*/ 	.word	index@(_Z11copy2bitmapP6float2Pi)
        /*0044*/ 	.word	0x00000000


	//----- nvinfo : EIATTR_REGCOUNT
	.align		4
.L_11:
        /*0048*/ 	.byte	0x04, 0x2f
        /*004a*/ 	.short	(.L_13 - .L_12)
	.align		4
.L_12:
        /*004c*/ 	.word	index@(_Z7asembleP6float2PiS1_S1_PfS2_S1_S2_S1_S2_S2_S2_S1_S1_)
        /*0050*/ 	.word	0x00000004


	//----- nvinfo : EIATTR_FRAME_SIZE
	.align		4
.L_13:
        /*0054*/ 	.byte	0x04, 0x11
        /*0056*/ 	.short	(.L_15 - .L_14)
	.align		4
.L_14:
        /*0058*/ 	.word	index@(_Z7asembleP6float2PiS1_S1_PfS2_S1_S2_S1_S2_S2_S2_S1_S1_)
        /*005c*/ 	.word	0x00000000


	//----- nvinfo : EIATTR_MIN_STACK_SIZE
	.align		4
.L_15:
        /*0060*/ 	.byte	0x04, 0x12
        /*0062*/ 	.short	(.L_17 - .L_16)
	.align		4
.L_16:
        /*0064*/ 	.word	index@(_Z7asembleP6float2PiS1_S1_PfS2_S1_S2_S1_S2_S2_S2_S1_S1_)
        /*0068*/ 	.word	0x00000000


	//----- nvinfo : EIATTR_MIN_STACK_SIZE
	.align		4
.L_17:
        /*006c*/ 	.byte	0x04, 0x12
        /*006e*/ 	.short	(.L_19 - .L_18)
	.align		4
.L_18:
        /*0070*/ 	.word	index@(_Z11copy2bitmapP6float2Pi)
        /*0074*/ 	.word	0x00000000


	//----- nvinfo : EIATTR_MIN_STACK_SIZE
	.align		4
.L_19:
        /*0078*/ 	.byte	0x04, 0x12
        /*007a*/ 	.short	(.L_21 - .L_20)
	.align		4
.L_20:
        /*007c*/ 	.word	index@(_Z9calculateP6float2PiS1_S1_PfS2_S1_S2_S1_S2_S2_S2_iiii)
        /*0080*/ 	.word	0x00000000


	//----- nvinfo : EIATTR_MIN_STACK_SIZE
	.align		4
.L_21:
        /*0084*/ 	.byte	0x04, 0x12
        /*0086*/ 	.short	(.L_23 - .L_22)
	.align		4
.L_22:
        /*0088*/ 	.word	index@(_Z9addKernelPiPKiS1_)
        /*008c*/ 	.word	0x00000000
.L_23:


//--------------------- .nv.compat                --------------------------
	.section	.nv.compat,"",@"SHT_CUDA_COMPAT_INFO"
	.align	4
        /*0000*/ 	.byte	0x02, 0x09, 0x00, 0x00, 0x02, 0x02, 0x01, 0x00, 0x02, 0x05, 0x05, 0x00, 0x03, 0x07, 0x01, 0x01
        /*0010*/ 	.byte	0x02, 0x03, 0x00, 0x00, 0x02, 0x06, 0x01, 0x00, 0x04, 0x0b, 0x08, 0x00, 0x09, 0x00, 0x00, 0x00
        /*0020*/ 	.byte	0x00, 0x00, 0x00, 0x00


//--------------------- .nv.info._Z7asembleP6float2PiS1_S1_PfS2_S1_S2_S1_S2_S2_S2_S1_S1_ --------------------------
	.section	.nv.info._Z7asembleP6float2PiS1_S1_PfS2_S1_S2_S1_S2_S2_S2_S1_S1_,"",@"SHT_CUDA_INFO"
	.sectionflags	@""
	.align	4


	//----- nvinfo : EIATTR_CUDA_API_VERSION
	.align		4
        /*0000*/ 	.byte	0x04, 0x37
        /*0002*/ 	.short	(.L_25 - .L_24)
.L_24:
        /*0004*/ 	.word	0x00000082


	//----- nvinfo : EIATTR_KPARAM_INFO
	.align		4
.L_25:
        /*0008*/ 	.byte	0x04, 0x17
        /*000a*/ 	.short	(.L_27 - .L_26)
.L_26:
        /*000c*/ 	.word	0x00000000
        /*0010*/ 	.short	0x000d
        /*0012*/ 	.short	0x0068
        /*0014*/ 	.byte	0x00, 0xf5, 0x21, 0x00


	//----- nvinfo : EIATTR_KPARAM_INFO
	.align		4
.L_27:
        /*0018*/ 	.byte	0x04, 0x17
        /*001a*/ 	.short	(.L_29 - .L_28)
.L_28:
        /*001c*/ 	.word	0x00000000
        /*0020*/ 	.short	0x000c
        /*0022*/ 	.short	0x0060
        /*0024*/ 	.byte	0x00, 0xf5, 0x21, 0x00


	//----- nvinfo : EIATTR_KPARAM_INFO
	.align		4
.L_29:
        /*0028*/ 	.byte	0x04, 0x17
        /*002a*/ 	.short	(.L_31 - .L_30)
.L_30:
        /*002c*/ 	.word	0x00000000
        /*0030*/ 	.short	0x000b
        /*0032*/ 	.short	0x0058
        /*0034*/ 	.byte	0x00, 0xf5, 0x21, 0x00


	//----- nvinfo : EIATTR_KPARAM_INFO
	.align		4
.L_31:
        /*0038*/ 	.byte	0x04, 0x17
        /*003a*/ 	.short	(.L_33 - .L_32)
.L_32:
        /*003c*/ 	.word	0x00000000
        /*0040*/ 	.short	0x000a
        /*0042*/ 	.short	0x0050
        /*0044*/ 	.byte	0x00, 0xf5, 0x21, 0x00


	//----- nvinfo : EIATTR_KPARAM_INFO
	.align		4
.L_33:
        /*0048*/ 	.byte	0x04, 0x17
        /*004a*/ 	.short	(.L_35 - .L_34)
.L_34:
        /*004c*/ 	.word	0x00000000
        /*0050*/ 	.short	0x0009
        /*0052*/ 	.short	0x0048
        /*0054*/ 	.byte	0x00, 0xf5, 0x21, 0x00


	//----- nvinfo : EIATTR_KPARAM_INFO
	.align		4
.L_35:
        /*0058*/ 	.byte	0x04, 0x17
        /*005a*/ 	.short	(.L_37 - .L_36)
.L_36:
        /*005c*/ 	.word	0x00000000
        /*0060*/ 	.short	0x0008
        /*0062*/ 	.short	0x0040
        /*0064*/ 	.byte	0x00, 0xf5, 0x21, 0x00


	//----- nvinfo : EIATTR_KPARAM_INFO
	.align		4
.L_37:
        /*0068*/ 	.byte	0x04, 0x17
        /*006a*/ 	.short	(.L_39 - .L_38)
.L_38:
        /*006c*/ 	.word	0x00000000
        /*0070*/ 	.short	0x0007
        /*0072*/ 	.short	0x0038
        /*0074*/ 	.byte	0x00, 0xf5, 0x21, 0x00


	//----- nvinfo : EIATTR_KPARAM_INFO
	.align		4
.L_39:
        /*0078*/ 	.byte	0x04, 0x17
        /*007a*/ 	.short	(.L_41 - .L_40)
.L_40:
        /*007c*/ 	.word	0x00000000
        /*0080*/ 	.short	0x0006
        /*0082*/ 	.short	0x0030
        /*0084*/ 	.byte	0x00, 0xf5, 0x21, 0x00


	//----- nvinfo : EIATTR_KPARAM_INFO
	.align		4
.L_41:
        /*0088*/ 	.byte	0x04, 0x17
        /*008a*/ 	.short	(.L_43 - .L_42)
.L_42:
        /*008c*/ 	.word	0x00000000
        /*0090*/ 	.short	0x0005
        /*0092*/ 	.short	0x0028
        /*0094*/ 	.byte	0x00, 0xf5, 0x21, 0x00


	//----- nvinfo : EIATTR_KPARAM_INFO
	.align		4
.L_43:
        /*0098*/ 	.byte	0x04, 0x17
        /*009a*/ 	.short	(.L_45 - .L_44)
.L_44:
        /*009c*/ 	.word	0x00000000
        /*00a0*/ 	.short	0x0004
        /*00a2*/ 	.short	0x0020
        /*00a4*/ 	.byte	0x00, 0xf5, 0x21, 0x00


	//----- nvinfo : EIATTR_KPARAM_INFO
	.align		4
.L_45:
        /*00a8*/ 	.byte	0x04, 0x17
        /*00aa*/ 	.short	(.L_47 - .L_46)
.L_46:
        /*00ac*/ 	.word	0x00000000
        /*00b0*/ 	.short	0x0003
        /*00b2*/ 	.short	0x0018
        /*00b4*/ 	.byte	0x00, 0xf5, 0x21, 0x00


	//----- nvinfo : EIATTR_KPARAM_INFO
	.align		4
.L_47:
        /*00b8*/ 	.byte	0x04, 0x17
        /*00ba*/ 	.short	(.L_49 - .L_48)
.L_48:
        /*00bc*/ 	.word	0x00000000
        /*00c0*/ 	.short	0x0002
        /*00c2*/ 	.short	0x0010
        /*00c4*/ 	.byte	0x00, 0xf5, 0x21, 0x00


	//----- nvinfo : EIATTR_KPARAM_INFO
	.align		4
.L_49:
        /*00c8*/ 	.byte	0x04, 0x17
        /*00ca*/ 	.short	(.L_51 - .L_50)
.L_50:
        /*00cc*/ 	.word	0x00000000
        /*00d0*/ 	.short	0x0001
        /*00d2*/ 	.short	0x0008
        /*00d4*/ 	.byte	0x00, 0xf5, 0x21, 0x00


	//----- nvinfo : EIATTR_KPARAM_INFO
	.align		4
.L_51:
        /*00d8*/ 	.byte	0x04, 0x17
        /*00da*/ 	.short	(.L_53 - .L_52)
.L_52:
        /*00dc*/ 	.word	0x00000000
        /*00e0*/ 	.short	0x0000
        /*00e2*/ 	.short	0x0000
        /*00e4*/ 	.byte	0x00, 0xf5, 0x21, 0x00


	//----- nvinfo : EIATTR_SPARSE_MMA_MASK
	.align		4
.L_53:
        /*00e8*/ 	.byte	0x03, 0x50
        /*00ea*/ 	.short	0x0000


	//----- nvinfo : EIATTR_MAXREG_COUNT
	.align		4
        /*00ec*/ 	.byte	0x03, 0x1b
        /*00ee*/ 	.short	0x00ff


	//----- nvinfo : EIATTR_MERCURY_ISA_VERSION
	.align		4
        /*00f0*/ 	.byte	0x03, 0x5f
        /*00f2*/ 	.short	0x0101


	//----- nvinfo : EIATTR_VRC_CTA_INIT_COUNT
	.align		4
        /*00f4*/ 	.byte	0x02, 0x4a
	.zero		1
	.zero		1


	//----- nvinfo : EIATTR_EXIT_INSTR_OFFSETS
	.align		4
        /*00f8*/ 	.byte	0x04, 0x1c
        /*00fa*/ 	.short	(.L_55 - .L_54)


	//   ....[0]....
.L_54:
        /*00fc*/ 	.word	0x00000010


	//----- nvinfo : EIATTR_CBANK_PARAM_SIZE
	.align		4
.L_55:
        /*0100*/ 	.byte	0x03, 0x19
        /*0102*/ 	.short	0x0070


	//----- nvinfo : EIATTR_PARAM_CBANK
	.align		4
        /*0104*/ 	.byte	0x04, 0x0a
        /*0106*/ 	.short	(.L_57 - .L_56)
	.align		4
.L_56:
        /*0108*/ 	.word	index@(.nv.constant0._Z7asembleP6float2PiS1_S1_PfS2_S1_S2_S1_S2_S2_S2_S1_S1_)
        /*010c*/ 	.short	0x0380
        /*010e*/ 	.short	0x0070


	//----- nvinfo : EIATTR_SW_WAR
	.align		4
.L_57:
        /*0110*/ 	.byte	0x04, 0x36
        /*0112*/ 	.short	(.L_59 - .L_58)
.L_58:
        /*0114*/ 	.word	0x00000008
.L_59:


//--------------------- .nv.info._Z11copy2bitmapP6float2Pi --------------------------
	.section	.nv.info._Z11copy2bitmapP6float2Pi,"",@"SHT_CUDA_INFO"
	.sectionflags	@""
	.align	4


	//----- nvinfo : EIATTR_CUDA_API_VERSION
	.align		4
        /*0000*/ 	.byte	0x04, 0x37
        /*0002*/ 	.short	(.L_61 - .L_60)
.L_60:
        /*0004*/ 	.word	0x00000082


	//----- nvinfo : EIATTR_KPARAM_INFO
	.align		4
.L_61:
        /*0008*/ 	.byte	0x04, 0x17
        /*000a*/ 	.short	(.L_63 - .L_62)
.L_62:
        /*000c*/ 	.word	0x00000000
        /*0010*/ 	.short	0x0001
        /*0012*/ 	.short	0x0008
        /*0014*/ 	.byte	0x00, 0xf5, 0x21, 0x00


	//----- nvinfo : EIATTR_KPARAM_INFO
	.align		4
.L_63:
        /*0018*/ 	.byte	0x04, 0x17
        /*001a*/ 	.short	(.L_65 - .L_64)
.L_64:
        /*001c*/ 	.word	0x00000000
        /*0020*/ 	.short	0x0000
        /*0022*/ 	.short	0x0000
        /*0024*/ 	.byte	0x00, 0xf5, 0x21, 0x00


	//----- nvinfo : EIATTR_SPARSE_MMA_MASK
	.align		4
.L_65:
        /*0028*/ 	.byte	0x03, 0x50
        /*002a*/ 	.short	0x0000


	//----- nvinfo : EIATTR_MAXREG_COUNT
	.align		4
        /*002c*/ 	.byte	0x03, 0x1b
        /*002e*/ 	.short	0x00ff


	//----- nvinfo : EIATTR_MERCURY_ISA_VERSION
	.align		4
        /*0030*/ 	.byte	0x03, 0x5f
        /*0032*/ 	.short	0x0101


	//----- nvinfo : EIATTR_VRC_CTA_INIT_COUNT
	.align		4
        /*0034*/ 	.byte	0x02, 0x4a
	.zero		1
	.zero		1


	//----- nvinfo : EIATTR_EXIT_INSTR_OFFSETS
	.align		4
        /*0038*/ 	.byte	0x04, 0x1c
        /*003a*/ 	.short	(.L_67 - .L_66)


	//   ....[0]....
.L_66:
        /*003c*/ 	.word	0x00000010


	//----- nvinfo : EIATTR_CBANK_PARAM_SIZE
	.align		4
.L_67:
        /*0040*/ 	.byte	0x03, 0x19
        /*0042*/ 	.short	0x0010


	//----- nvinfo : EIATTR_PARAM_CBANK
	.align		4
        /*0044*/ 	.byte	0x04, 0x0a
        /*0046*/ 	.short	(.L_69 - .L_68)
	.align		4
.L_68:
        /*0048*/ 	.word	index@(.nv.constant0._Z11copy2bitmapP6float2Pi)
        /*004c*/ 	.short	0x0380
        /*004e*/ 	.short	0x0010


	//----- nvinfo : EIATTR_SW_WAR
	.align		4
.L_69:
        /*0050*/ 	.byte	0x04, 0x36
        /*0052*/ 	.short	(.L_71 - .L_70)
.L_70:
        /*0054*/ 	.word	0x00000008
.L_71:


//--------------------- .nv.info._Z9calculateP6float2PiS1_S1_PfS2_S1_S2_S1_S2_S2_S2_iiii --------------------------
	.section	.nv.info._Z9calculateP6float2PiS1_S1_PfS2_S1_S2_S1_S2_S2_S2_iiii,"",@"SHT_CUDA_INFO"
	.sectionflags	@""
	.align	4


	//----- nvinfo : EIATTR_CUDA_API_VERSION
	.align		4
        /*0000*/ 	.byte	0x04, 0x37
        /*0002*/ 	.short	(.L_73 - .L_72)
.L_72:
        /*0004*/ 	.word	0x00000082


	//----- nvinfo : EIATTR_KPARAM_INFO
	.align		4
.L_73:
        /*0008*/ 	.byte	0x04, 0x17
        /*000a*/ 	.short	(.L_75 - .L_74)
.L_74:
        /*000c*/ 	.word	0x00000000
        /*0010*/ 	.short	0x000f
        /*0012*/ 	.short	0x006c
        /*0014*/ 	.byte	0x00, 0xf0, 0x11, 0x00


	//----- nvinfo : EIATTR_KPARAM_INFO
	.align		4
.L_75:
        /*0018*/ 	.byte	0x04, 0x17
        /*001a*/ 	.short	(.L_77 - .L_76)
.L_76:
        /*001c*/ 	.word	0x00000000
        /*0020*/ 	.short	0x000e
        /*0022*/ 	.short	0x0068
        /*0024*/ 	.byte	0x00, 0xf0, 0x11, 0x00


	//----- nvinfo : EIATTR_KPARAM_INFO
	.align		4
.L_77:
        /*0028*/ 	.byte	0x04, 0x17
        /*002a*/ 	.short	(.L_79 - .L_78)
.L_78:
        /*002c*/ 	.word	0x00000000
        /*0030*/ 	.short	0x000d
        /*0032*/ 	.short	0x0064
        /*0034*/ 	.byte	0x00, 0xf0, 0x11, 0x00


	//----- nvinfo : EIATTR_KPARAM_INFO
	.align		4
.L_79:
        /*0038*/ 	.byte	0x04, 0x17
        /*003a*/ 	.short	(.L_81 - .L_80)
.L_80:
        /*003c*/ 	.word	0x00000000
        /*0040*/ 	.short	0x000c
        /*0042*/ 	.short	0x0060
        /*0044*/ 	.byte	0x00, 0xf0, 0x11, 0x00


	//----- nvinfo : EIATTR_KPARAM_INFO
	.align		4
.L_81:
        /*0048*/ 	.byte	0x04, 0x17
        /*004a*/ 	.short	(.L_83 - .L_82)
.L_82:
        /*004c*/ 	.word	0x00000000
        /*0050*/ 	.short	0x000b
        /*0052*/ 	.short	0x0058
        /*0054*/ 	.byte	0x00, 0xf5, 0x21, 0x00


	//----- nvinfo : EIATTR_KPARAM_INFO
	.align		4
.L_83:
        /*0058*/ 	.byte	0x04, 0x17
        /*005a*/ 	.short	(.L_85 - .L_84)
.L_84:
        /*005c*/ 	.word	0x00000000
        /*0060*/ 	.short	0x000a
        /*0062*/ 	.short	0x0050
        /*0064*/ 	.byte	0x00, 0xf5, 0x21, 0x00


	//----- nvinfo : EIATTR_KPARAM_INFO
	.align		4
.L_85:
        /*0068*/ 	.byte	0x04, 0x17
        /*006a*/ 	.short	(.L_87 - .L_86)
.L_86:
        /*006c*/ 	.word	0x00000000
        /*0070*/ 	.short	0x0009
        /*0072*/ 	.short	0x0048
        /*0074*/ 	.byte	0x00, 0xf5, 0x21, 0x00


	//----- nvinfo : EIATTR_KPARAM_INFO
	.align		4
.L_87:
        /*0078*/ 	.byte	0x04, 0x17
        /*007a*/ 	.short	(.L_89 - .L_88)
.L_88:
        /*007c*/ 	.word	0x00000000
        /*0080*/ 	.short	0x0008
        /*0082*/ 	.short	0x0040
        /*0084*/ 	.byte	0x00, 0xf5, 0x21, 0x00


	//----- nvinfo : EIATTR_KPARAM_INFO
	.align		4
.L_89:
        /*0088*/ 	.byte	0x04, 0x17
        /*008a*/ 	.short	(.L_91 - .L_90)
.L_90:
        /*008c*/ 	.word	0x00000000
        /*0090*/ 	.short	0x0007
        /*0092*/ 	.short	0x0038
        /*0094*/ 	.byte	0x00, 0xf5, 0x21, 0x00


	//----- nvinfo : EIATTR_KPARAM_INFO
	.align		4
.L_91:
        /*0098*/ 	.byte	0x04, 0x17
        /*009a*/ 	.short	(.L_93 - .L_92)
.L_92:
        /*009c*/ 	.word	0x00000000
        /*00a0*/ 	.short	0x0006
        /*00a2*/ 	.short	0x0030
        /*00a4*/ 	.byte	0x00, 0xf5, 0x21, 0x00


	//----- nvinfo : EIATTR_KPARAM_INFO
	.align		4
.L_93:
        /*00a8*/ 	.byte	0x04, 0x17
        /*00aa*/ 	.short	(.L_95 - .L_94)
.L_94:
        /*00ac*/ 	.word	0x00000000
        /*00b0*/ 	.short	0x0005
        /*00b2*/ 	.short	0x0028
        /*00b4*/ 	.byte	0x00, 0xf5, 0x21, 0x00


	//----- nvinfo : EIATTR_KPARAM_INFO
	.align		4
.L_95:
        /*00b8*/ 	.byte	0x04, 0x17
        /*00ba*/ 	.short	(.L_97 - .L_96)
.L_96:
        /*00bc*/ 	.word	0x00000000
        /*00c0*/ 	.short	0x0004
        /*00c2*/ 	.short	0x0020
        /*00c4*/ 	.byte	0x00, 0xf5, 0x21, 0x00


	//----- nvinfo : EIATTR_KPARAM_INFO
	.align		4
.L_97:
        /*00c8*/ 	.byte	0x04, 0x17
        /*00ca*/ 	.short	(.L_99 - .L_98)
.L_98:
        /*00cc*/ 	.word	0x00000000
        /*00d0*/ 	.short	0x0003
        /*00d2*/ 	.short	0x0018
        /*00d4*/ 	.byte	0x00, 0xf5, 0x21, 0x00


	//----- nvinfo : EIATTR_KPARAM_INFO
	.align		4
.L_99:
        /*00d8*/ 	.byte	0x04, 0x17
        /*00da*/ 	.short	(.L_101 - .L_100)
.L_100:
        /*00dc*/ 	.word	0x00000000
        /*00e0*/ 	.short	0x0002
        /*00e2*/ 	.short	0x0010
        /*00e4*/ 	.byte	0x00, 0xf5, 0x21, 0x00


	//----- nvinfo : EIATTR_KPARAM_INFO
	.align		4
.L_101:
        /*00e8*/ 	.byte	0x04, 0x17
        /*00ea*/ 	.short	(.L_103 - .L_102)
.L_102:
        /*00ec*/ 	.word	0x00000000
        /*00f0*/ 	.short	0x0001
        /*00f2*/ 	.short	0x0008
        /*00f4*/ 	.byte	0x00, 0xf5, 0x21, 0x00


	//----- nvinfo : EIATTR_KPARAM_INFO
	.align		4
.L_103:
        /*00f8*/ 	.byte	0x04, 0x17
        /*00fa*/ 	.short	(.L_105 - .L_104)
.L_104:
        /*00fc*/ 	.word	0x00000000
        /*0100*/ 	.short	0x0000
        /*0102*/ 	.short	0x0000
        /*0104*/ 	.byte	0x00, 0xf5, 0x21, 0x00


	//----- nvinfo : EIATTR_SPARSE_MMA_MASK
	.align		4
.L_105:
        /*0108*/ 	.byte	0x03, 0x50
        /*010a*/ 	.short	0x0000


	//----- nvinfo : EIATTR_MAXREG_COUNT
	.align		4
        /*010c*/ 	.byte	0x03, 0x1b
        /*010e*/ 	.short	0x00ff


	//----- nvinfo : EIATTR_MERCURY_ISA_VERSION
	.align		4
        /*0110*/ 	.byte	0x03, 0x5f
        /*0112*/ 	.short	0x0101


	//----- nvinfo : EIATTR_VRC_CTA_INIT_COUNT
	.align		4
        /*0114*/ 	.byte	0x02, 0x4a
	.zero		1
	.zero		1


	//----- nvinfo : EIATTR_EXIT_INSTR_OFFSETS
	.align		4
        /*0118*/ 	.byte	0x04, 0x1c
        /*011a*/ 	.short	(.L_107 - .L_106)


	//   ....[0]....
.L_106:
        /*011c*/ 	.word	0x00000010


	//----- nvinfo : EIATTR_CBANK_PARAM_SIZE
	.align		4
.L_107:
        /*0120*/ 	.byte	0x03, 0x19
        /*0122*/ 	.short	0x0070


	//----- nvinfo : EIATTR_PARAM_CBANK
	.align		4
        /*0124*/ 	.byte	0x04, 0x0a
        /*0126*/ 	.short	(.L_109 - .L_108)
	.align		4
.L_108:
        /*0128*/ 	.word	index@(.nv.constant0._Z9calculateP6float2PiS1_S1_PfS2_S1_S2_S1_S2_S2_S2_iiii)
        /*012c*/ 	.short	0x0380
        /*012e*/ 	.short	0x0070


	//----- nvinfo : EIATTR_SW_WAR
	.align		4
.L_109:
        /*0130*/ 	.byte	0x04, 0x36
        /*0132*/ 	.short	(.L_111 - .L_110)
.L_110:
        /*0134*/ 	.word	0x00000008
.L_111:


//--------------------- .nv.info._Z9addKernelPiPKiS1_ --------------------------
	.section	.nv.info._Z9addKernelPiPKiS1_,"",@"SHT_CUDA_INFO"
	.sectionflags	@""
	.align	4


	//----- nvinfo : EIATTR_CUDA_API_VERSION
	.align		4
        /*0000*/ 	.byte	0x04, 0x37
        /*0002*/ 	.short	(.L_113 - .L_112)
.L_112:
        /*0004*/ 	.word	0x00000082


	//----- nvinfo : EIATTR_KPARAM_INFO
	.align		4
.L_113:
        /*0008*/ 	.byte	0x04, 0x17
        /*000a*/ 	.short	(.L_115 - .L_114)
.L_114:
        /*000c*/ 	.word	0x00000000
        /*0010*/ 	.short	0x0002
        /*0012*/ 	.short	0x0010
        /*0014*/ 	.byte	0x00, 0xf5, 0x21, 0x00


	//----- nvinfo : EIATTR_KPARAM_INFO
	.align		4
.L_115:
        /*0018*/ 	.byte	0x04, 0x17
        /*001a*/ 	.short	(.L_117 - .L_116)
.L_116:
        /*001c*/ 	.word	0x00000000
        /*0020*/ 	.short	0x0001
        /*0022*/ 	.short	0x0008
        /*0024*/ 	.byte	0x00, 0xf5, 0x21, 0x00


	//----- nvinfo : EIATTR_KPARAM_INFO
	.align		4
.L_117:
        /*0028*/ 	.byte	0x04, 0x17
        /*002a*/ 	.short	(.L_119 - .L_118)
.L_118:
        /*002c*/ 	.word	0x00000000
        /*0030*/ 	.short	0x0000
        /*0032*/ 	.short	0x0000
        /*0034*/ 	.byte	0x00, 0xf5, 0x21, 0x00


	//----- nvinfo : EIATTR_SPARSE_MMA_MASK
	.align		4
.L_119:
        /*0038*/ 	.byte	0x03, 0x50
        /*003a*/ 	.short	0x0000


	//----- nvinfo : EIATTR_MAXREG_COUNT
	.align		4
        /*003c*/ 	.byte	0x03, 0x1b
        /*003e*/ 	.short	0x00ff


	//----- nvinfo : EIATTR_MERCURY_ISA_VERSION
	.align		4
        /*0040*/ 	.byte	0x03, 0x5f
        /*0042*/ 	.short	0x0101


	//----- nvinfo : EIATTR_VRC_CTA_INIT_COUNT
	.align		4
        /*0044*/ 	.byte	0x02, 0x4a
	.zero		1
	.zero		1


	//----- nvinfo : EIATTR_EXIT_INSTR_OFFSETS
	.align		4
        /*0048*/ 	.byte	0x04, 0x1c
        /*004a*/ 	.short	(.L_121 - .L_120)


	//   ....[0]....
.L_120:
        /*004c*/ 	.word	0x000000d0


	//----- nvinfo : EIATTR_CBANK_PARAM_SIZE
	.align		4
.L_121:
        /*0050*/ 	.byte	0x03, 0x19
        /*0052*/ 	.short	0x0018


	//----- nvinfo : EIATTR_PARAM_CBANK
	.align		4
        /*0054*/ 	.byte	0x04, 0x0a
        /*0056*/ 	.short	(.L_123 - .L_122)
	.align		4
.L_122:
        /*0058*/ 	.word	index@(.nv.constant0._Z9addKernelPiPKiS1_)
        /*005c*/ 	.short	0x0380
        /*005e*/ 	.short	0x0018


	//----- nvinfo : EIATTR_SW_WAR
	.align		4
.L_123:
        /*0060*/ 	.byte	0x04, 0x36
        /*0062*/ 	.short	(.L_125 - .L_124)
.L_124:
        /*0064*/ 	.word	0x00000008
.L_125:


//--------------------- .nv.callgraph             --------------------------
	.section	.nv.callgraph,"",@"SHT_CUDA_CALLGRAPH"
	.align	4
	.sectionentsize	8
	.align		4
        /*0000*/ 	.word	0x00000000
	.align		4
        /*0004*/ 	.word	0xffffffff
	.align		4
        /*0008*/ 	.word	0x00000000
	.align		4
        /*000c*/ 	.word	0xfffffffe
	.align		4
        /*0010*/ 	.word	0x00000000
	.align		4
        /*0014*/ 	.word	0xfffffffd
	.align		4
        /*0018*/ 	.word	0x00000000
	.align		4
        /*001c*/ 	.word	0xfffffffc


//--------------------- .text._Z7asembleP6float2PiS1_S1_PfS2_S1_S2_S1_S2_S2_S2_S1_S1_ --------------------------
	.section	.text._Z7asembleP6float2PiS1_S1_PfS2_S1_S2_S1_S2_S2_S2_S1_S1_,"ax",@progbits
	.align	128
        .global         _Z7asembleP6float2PiS1_S1_PfS2_S1_S2_S1_S2_S2_S2_S1_S1_
        .type           _Z7asembleP6float2PiS1_S1_PfS2_S1_S2_S1_S2_S2_S2_S1_S1_,@function
        .size           _Z7asembleP6float2PiS1_S1_PfS2_S1_S2_S1_S2_S2_S2_S1_S1_,(.L_x_4 - _Z7asembleP6float2PiS1_S1_PfS2_S1_S2_S1_S2_S2_S2_S1_S1_)
        .other          _Z7asembleP6float2PiS1_S1_PfS2_S1_S2_S1_S2_S2_S2_S1_S1_,@"STO_CUDA_ENTRY STV_DEFAULT"
_Z7asembleP6float2PiS1_S1_PfS2_S1_S2_S1_S2_S2_S2_S1_S1_:
.text._Z7asembleP6float2PiS1_S1_PfS2_S1_S2_S1_S2_S2_S2_S1_S1_:
[----:B------:R-:W-:Y:S01]  /*0000*/  LDC R1, c[0x0][0x37c] ;  /* 0x0000df00ff017b82 */ /* 0x000fe20000000800 */
[----:B------:R-:W-:Y:S05]  /*0010*/  EXIT ;  /* 0x000000000000794d */ /* 0x000fea0003800000 */
.L_x_0:
[----:B------:R-:W-:-:S00]  /*0020*/  BRA `(.L_x_0) ;  /* 0xfffffffc00fc7947 */ /* 0x000fc0000383ffff */
[----:B------:R-:W-:-:S00]  /*0030*/  NOP ;  /* 0x0000000000007918 */ /* 0x000fc00000000000 */
        /* <DEDUP_REMOVED lines=12> */
.L_x_4:


//--------------------- .text._Z11copy2bitmapP6float2Pi --------------------------
	.section	.text._Z11copy2bitmapP6float2Pi,"ax",@progbits
	.align	128
        .global         _Z11copy2bitmapP6float2Pi
        .type           _Z11copy2bitmapP6float2Pi,@function
        .size           _Z11copy2bitmapP6float2Pi,(.L_x_5 - _Z11copy2bitmapP6float2Pi)
        .other          _Z11copy2bitmapP6float2Pi,@"STO_CUDA_ENTRY STV_DEFAULT"
_Z11copy2bitmapP6float2Pi:
.text._Z11copy2bitmapP6float2Pi:
[----:B------:R-:W-:Y:S01]  /*0000*/  LDC R1, c[0x0][0x37c] ;  /* 0x0000df00ff017b82 */ /* 0x000fe20000000800 */
[----:B------:R-:W-:Y:S05]  /*0010*/  EXIT ;  /* 0x000000000000794d */ /* 0x000fea0003800000 */
.L_x_1:
        /* <DEDUP_REMOVED lines=14> */
.L_x_5:


//--------------------- .text._Z9calculateP6float2PiS1_S1_PfS2_S1_S2_S1_S2_S2_S2_iiii --------------------------
	.section	.text._Z9calculateP6float2PiS1_S1_PfS2_S1_S2_S1_S2_S2_S2_iiii,"ax",@progbits
	.align	128
        .global         _Z9calculateP6float2PiS1_S1_PfS2_S1_S2_S1_S2_S2_S2_iiii
        .type           _Z9calculateP6float2PiS1_S1_PfS2_S1_S2_S1_S2_S2_S2_iiii,@function
        .size           _Z9calculateP6float2PiS1_S1_PfS2_S1_S2_S1_S2_S2_S2_iiii,(.L_x_6 - _Z9calculateP6float2PiS1_S1_PfS2_S1_S2_S1_S2_S2_S2_iiii)
        .other          _Z9calculateP6float2PiS1_S1_PfS2_S1_S2_S1_S2_S2_S2_iiii,@"STO_CUDA_ENTRY STV_DEFAULT"
_Z9calculateP6float2PiS1_S1_PfS2_S1_S2_S1_S2_S2_S2_iiii:
.text._Z9calculateP6float2PiS1_S1_PfS2_S1_S2_S1_S2_S2_S2_iiii:
[----:B------:R-:W-:Y:S01]  /*0000*/  LDC R1, c[0x0][0x37c] ;  /* 0x0000df00ff017b82 */ /* 0x000fe20000000800 */
[----:B------:R-:W-:Y:S05]  /*0010*/  EXIT ;  /* 0x000000000000794d */ /* 0x000fea0003800000 */
.L_x_2:
        /* <DEDUP_REMOVED lines=14> */
.L_x_6:


//--------------------- .text._Z9addKernelPiPKiS1_ --------------------------
	.section	.text._Z9addKernelPiPKiS1_,"ax",@progbits
	.align	128
        .global         _Z9addKernelPiPKiS1_
        .type           _Z9addKernelPiPKiS1_,@function
        .size           _Z9addKernelPiPKiS1_,(.L_x_7 - _Z9addKernelPiPKiS1_)
        .other          _Z9addKernelPiPKiS1_,@"STO_CUDA_ENTRY STV_DEFAULT"
_Z9addKernelPiPKiS1_:
.text._Z9addKernelPiPKiS1_:
[----:B------:R-:W-:Y:S01]  /*0000*/  LDC R1, c[0x0][0x37c] ;  /* 0x0000df00ff017b82 */ /* 0x000fe20000000800 */
[----:B------:R-:W0:Y:S07]  /*0010*/  S2R R9, SR_TID.X ;  /* 0x0000000000097919 */ /* 0x000e2e0000002100 */
[----:B------:R-:W0:Y:S01]  /*0020*/  LDC.64 R2, c[0x0][0x388] ;  /* 0x0000e200ff027b82 */ /* 0x000e220000000a00 */
[----:B------:R-:W1:Y:S07]  /*0030*/  LDCU.64 UR4, c[0x0][0x358] ;  /* 0x00006b00ff0477ac */ /* 0x000e6e0008000a00 */
[----:B------:R-:W2:Y:S08]  /*0040*/  LDC.64 R4, c[0x0][0x390] ;  /* 0x0000e400ff047b82 */ /* 0x000eb00000000a00 */
[----:B------:R-:W3:Y:S01]  /*0050*/  LDC.64 R6, c[0x0][0x380] ;  /* 0x0000e000ff067b82 */ /* 0x000ee20000000a00 */
[----:B0-----:R-:W-:-:S04]  /*0060*/  IMAD.WIDE.U32 R2, R9, 0x4, R2 ;  /* 0x0000000409027825 */ /* 0x001fc800078e0002 */
[C---:B--2---:R-:W-:Y:S02]  /*0070*/  IMAD.WIDE.U32 R4, R9.reuse, 0x4, R4 ;  /* 0x0000000409047825 */ /* 0x044fe400078e0004 */
[----:B-1----:R-:W2:Y:S04]  /*0080*/  LDG.E R2, desc[UR4][R2.64] ;  /* 0x0000000402027981 */ /* 0x002ea8000c1e1900 */
[----:B------:R-:W2:Y:S01]  /*0090*/  LDG.E R5, desc[UR4][R4.64] ;  /* 0x0000000404057981 */ /* 0x000ea2000c1e1900 */
[----:B---3--:R-:W-:Y:S01]  /*00a0*/  IMAD.WIDE.U32 R6, R9, 0x4, R6 ;  /* 0x0000000409067825 */ /* 0x008fe200078e0006 */
[----:B--2---:R-:W-:-:S05]  /*00b0*/  IADD3 R9, PT, PT, R2, R5, RZ ;  /* 0x0000000502097210 */ /* 0x004fca0007ffe0ff */
[----:B------:R-:W-:Y:S01]  /*00c0*/  STG.E desc[UR4][R6.64], R9 ;  /* 0x0000000906007986 */ /* 0x000fe2000c101904 */
[----:B------:R-:W-:Y:S05]  /*00d0*/  EXIT ;  /* 0x000000000000794d */ /* 0x000fea0003800000 */
.L_x_3:
        /* <DEDUP_REMOVED lines=10> */
.L_x_7:


//--------------------- .nv.shared.reserved.0     --------------------------
	.section	.nv.shared.reserved.0,"aw",@nobits
	.weak		__nv_reservedSMEM_offset_0_alias
	.size		__nv_reservedSMEM_offset_0_alias, 0, 64
	.other		__nv_reservedSMEM_offset_0_alias,@"STO_CUDA_RESERVED_SHARED STV_DEFAULT"
__nv_reservedSMEM_offset_0_alias:
	.zero		0
	.zero		64


//--------------------- .nv.constant0._Z7asembleP6float2PiS1_S1_PfS2_S1_S2_S1_S2_S2_S2_S1_S1_ --------------------------
	.section	.nv.constant0._Z7asembleP6float2PiS1_S1_PfS2_S1_S2_S1_S2_S2_S2_S1_S1_,"a",@progbits
	.sectionflags	@""
	.align	4
.nv.constant0._Z7asembleP6float2PiS1_S1_PfS2_S1_S2_S1_S2_S2_S2_S1_S1_:
	.zero		1008


//--------------------- .nv.constant0._Z11copy2bitmapP6float2Pi --------------------------
	.section	.nv.constant0._Z11copy2bitmapP6float2Pi,"a",@progbits
	.sectionflags	@""
	.align	4
.nv.constant0._Z11copy2bitmapP6float2Pi:
	.zero		912


//--------------------- .nv.constant0._Z9calculateP6float2PiS1_S1_PfS2_S1_S2_S1_S2_S2_S2_iiii --------------------------
	.section	.nv.constant0._Z9calculateP6float2PiS1_S1_PfS2_S1_S2_S1_S2_S2_S2_iiii,"a",@progbits
	.sectionflags	@""
	.align	4
.nv.constant0._Z9calculateP6float2PiS1_S1_PfS2_S1_S2_S1_S2_S2_S2_iiii:
	.zero		1008


//--------------------- .nv.constant0._Z9addKernelPiPKiS1_ --------------------------
	.section	.nv.constant0._Z9addKernelPiPKiS1_,"a",@progbits
	.sectionflags	@""
	.align	4
.nv.constant0._Z9addKernelPiPKiS1_:
	.zero		920


//--------------------- SYMBOLS --------------------------

	.type		.nv.reservedSmem.offset0,@object
	.size		.nv.reservedSmem.offset0,0x4
